//
// Generated by NVIDIA NVVM Compiler
//
// Compiler Build ID: CL-36424714
// Cuda compilation tools, release 13.0, V13.0.88
// Based on NVVM 20.0.0
//

.version 9.0
.target sm_100
.address_size 64

	// .globl	_Z16relu_gpu_forwardPfS_l

.visible .entry _Z16relu_gpu_forwardPfS_l(
	.param .u64 .ptr .align 1 _Z16relu_gpu_forwardPfS_l_param_0,
	.param .u64 .ptr .align 1 _Z16relu_gpu_forwardPfS_l_param_1,
	.param .u64 _Z16relu_gpu_forwardPfS_l_param_2
)
{
	.reg .pred 	%p<2>;
	.reg .b32 	%r<5>;
	.reg .b32 	%f<3>;
	.reg .b64 	%rd<10>;

	ld.param.u64 	%rd2, [_Z16relu_gpu_forwardPfS_l_param_0];
	ld.param.u64 	%rd3, [_Z16relu_gpu_forwardPfS_l_param_1];
	ld.param.u64 	%rd4, [_Z16relu_gpu_forwardPfS_l_param_2];
	mov.u32 	%r1, %ctaid.x;
	mov.u32 	%r2, %ntid.x;
	mov.u32 	%r3, %tid.x;
	mad.lo.s32 	%r4, %r1, %r2, %r3;
	cvt.s64.s32 	%rd1, %r4;
	setp.le.s64 	%p1, %rd4, %rd1;
	@%p1 bra 	$L__BB0_2;
	cvta.to.global.u64 	%rd5, %rd2;
	cvta.to.global.u64 	%rd6, %rd3;
	shl.b64 	%rd7, %rd1, 2;
	add.s64 	%rd8, %rd6, %rd7;
	ld.global.f32 	%f1, [%rd8];
	max.f32 	%f2, %f1, 0f00000000;
	add.s64 	%rd9, %rd5, %rd7;
	st.global.f32 	[%rd9], %f2;
$L__BB0_2:
	ret;

}


// ===== COMPILED SASS (sm_100) =====

	.target	sm_100

	.elftype	@"ET_EXEC"


//--------------------- .note.nv.tkinfo           --------------------------
	.section	.note.nv.tkinfo,"",@"SHT_NOTE"
	.sectionflags	@"SHF_NOTE_NV_TKINFO"
	.tkinfo
        /*0018*/ 	.word	0x00000002
        /*0030*/ 	.string	""
        /*0030*/ 	.string	"ptxas"
        /*0030*/ 	.string	"Cuda compilation tools, release 13.0, V13.0.88"
        /*0030*/ 	.string	"Build cuda_13.0.r13.0/compiler.36424714_0"
        /*0030*/ 	.string	"-arch sm_100 -m 64 "



//--------------------- .note.nv.cuinfo           --------------------------
	.section	.note.nv.cuinfo,"",@"SHT_NOTE"
	.sectionflags	@"SHF_NOTE_NV_CUINFO"
        /*0018*/ 	.short	0x0002
        /*001a*/ 	.short	0x0064
        /*001c*/ 	.short	0x0082
	.zero		2


//--------------------- .nv.info                  --------------------------
	.section	.nv.info,"",@"SHT_CUDA_INFO"
	.align	4


	//----- nvinfo : EIATTR_REGCOUNT
	.align		4
        /*0000*/ 	.byte	0x04, 0x2f
        /*0002*/ 	.short	(.L_1 - .L_0)
	.align		4
.L_0:
        /*0004*/ 	.word	index@(_Z16relu_gpu_forwardPfS_l)
        /*0008*/ 	.word	0x0000000a


	//----- nvinfo : EIATTR_FRAME_SIZE
	.align		4
.L_1:
        /*000c*/ 	.byte	0x04, 0x11
        /*000e*/ 	.short	(.L_3 - .L_2)
	.align		4
.L_2:
        /*0010*/ 	.word	index@(_Z16relu_gpu_forwardPfS_l)
        /*0014*/ 	.word	0x00000000


	//----- nvinfo : EIATTR_MIN_STACK_SIZE
	.align		4
.L_3:
        /*0018*/ 	.byte	0x04, 0x12
        /*001a*/ 	.short	(.L_5 - .L_4)
	.align		4
.L_4:
        /*001c*/ 	.word	index@(_Z16relu_gpu_forwardPfS_l)
        /*0020*/ 	.word	0x00000000
.L_5:


//--------------------- .nv.compat                --------------------------
	.section	.nv.compat,"",@"SHT_CUDA_COMPAT_INFO"
	.align	4
        /*0000*/ 	.byte	0x02, 0x09, 0x00, 0x00, 0x02, 0x02, 0x01, 0x00, 0x02, 0x05, 0x05, 0x00, 0x03, 0x07, 0x01, 0x01
        /*0010*/ 	.byte	0x02, 0x03, 0x00, 0x00, 0x02, 0x06, 0x01, 0x00, 0x04, 0x0b, 0x08, 0x00, 0x09, 0x00, 0x00, 0x00
        /*0020*/ 	.byte	0x00, 0x00, 0x00, 0x00


//--------------------- .nv.info._Z16relu_gpu_forwardPfS_l --------------------------
	.section	.nv.info._Z16relu_gpu_forwardPfS_l,"",@"SHT_CUDA_INFO"
	.sectionflags	@""
	.align	4


	//----- nvinfo : EIATTR_CUDA_API_VERSION
	.align		4
        /*0000*/ 	.byte	0x04, 0x37
        /*0002*/ 	.short	(.L_7 - .L_6)
.L_6:
        /*0004*/ 	.word	0x00000082


	//----- nvinfo : EIATTR_KPARAM_INFO
	.align		4
.L_7:
        /*0008*/ 	.byte	0x04, 0x17
        /*000a*/ 	.short	(.L_9 - .L_8)
.L_8:
        /*000c*/ 	.word	0x00000000
        /*0010*/ 	.short	0x0002
        /*0012*/ 	.short	0x0010
        /*0014*/ 	.byte	0x00, 0xf0, 0x21, 0x00


	//----- nvinfo : EIATTR_KPARAM_INFO
	.align		4
.L_9:
        /*0018*/ 	.byte	0x04, 0x17
        /*001a*/ 	.short	(.L_11 - .L_10)
.L_10:
        /*001c*/ 	.word	0x00000000
        /*0020*/ 	.short	0x0001
        /*0022*/ 	.short	0x0008
        /*0024*/ 	.byte	0x00, 0xf5, 0x21, 0x00


	//----- nvinfo : EIATTR_KPARAM_INFO
	.align		4
.L_11:
        /*0028*/ 	.byte	0x04, 0x17
        /*002a*/ 	.short	(.L_13 - .L_12)
.L_12:
        /*002c*/ 	.word	0x00000000
        /*0030*/ 	.short	0x0000
        /*0032*/ 	.short	0x0000
        /*0034*/ 	.byte	0x00, 0xf5, 0x21, 0x00


	//----- nvinfo : EIATTR_SPARSE_MMA_MASK
	.align		4
.L_13:
        /*0038*/ 	.byte	0x03, 0x50
        /*003a*/ 	.short	0x0000


	//----- nvinfo : EIATTR_MAXREG_COUNT
	.align		4
        /*003c*/ 	.byte	0x03, 0x1b
        /*003e*/ 	.short	0x00ff


	//----- nvinfo : EIATTR_MERCURY_ISA_VERSION
	.align		4
        /*0040*/ 	.byte	0x03, 0x5f
        /*0042*/ 	.short	0x0101


	//----- nvinfo : EIATTR_VRC_CTA_INIT_COUNT
	.align		4
        /*0044*/ 	.byte	0x02, 0x4a
	.zero		1
	.zero		1


	//----- nvinfo : EIATTR_EXIT_INSTR_OFFSETS
	.align		4
        /*0048*/ 	.byte	0x04, 0x1c
        /*004a*/ 	.short	(.L_15 - .L_14)


	//   ....[0]....
.L_14:
        /*004c*/ 	.word	0x00000090


	//   ....[1]....
        /*0050*/ 	.word	0x00000150


	//----- nvinfo : EIATTR_CBANK_PARAM_SIZE
	.align		4
.L_15:
        /*0054*/ 	.byte	0x03, 0x19
        /*0056*/ 	.short	0x0018


	//----- nvinfo : EIATTR_PARAM_CBANK
	.align		4
        /*0058*/ 	.byte	0x04, 0x0a
        /*005a*/ 	.short	(.L_17 - .L_16)
	.align		4
.L_16:
        /*005c*/ 	.word	index@(.nv.constant0._Z16relu_gpu_forwardPfS_l)
        /*0060*/ 	.short	0x0380
        /*0062*/ 	.short	0x0018


	//----- nvinfo : EIATTR_SW_WAR
	.align		4
.L_17:
        /*0064*/ 	.byte	0x04, 0x36
        /*0066*/ 	.short	(.L_19 - .L_18)
.L_18:
        /*0068*/ 	.word	0x00000008
.L_19:


//--------------------- .nv.callgraph             --------------------------
	.section	.nv.callgraph,"",@"SHT_CUDA_CALLGRAPH"
	.align	4
	.sectionentsize	8
	.align		4
        /*0000*/ 	.word	0x00000000
	.align		4
        /*0004*/ 	.word	0xffffffff
	.align		4
        /*0008*/ 	.word	0x00000000
	.align		4
        /*000c*/ 	.word	0xfffffffe
	.align		4
        /*0010*/ 	.word	0x00000000
	.align		4
        /*0014*/ 	.word	0xfffffffd
	.align		4
        /*0018*/ 	.word	0x00000000
	.align		4
        /*001c*/ 	.word	0xfffffffc


//--------------------- .text._Z16relu_gpu_forwardPfS_l --------------------------
	.section	.text._Z16relu_gpu_forwardPfS_l,"ax",@progbits
	.align	128
        .global         _Z16relu_gpu_forwardPfS_l
        .type           _Z16relu_gpu_forwardPfS_l,@function
        .size           _Z16relu_gpu_forwardPfS_l,(.L_x_1 - _Z16relu_gpu_forwardPfS_l)
        .other          _Z16relu_gpu_forwardPfS_l,@"STO_CUDA_ENTRY STV_DEFAULT"
_Z16relu_gpu_forwardPfS_l:
.text._Z16relu_gpu_forwardPfS_l:
[----:B------:R-:W-:Y:S01]  /*0000*/  LDC R1, c[0x0][0x37c] ;  /* 0x0000df00ff017b82 */ /* 0x000fe20000000800 */
[----:B------:R-:W0:Y:S07]  /*0010*/  S2R R3, SR_TID.X ;  /* 0x0000000000037919 */ /* 0x000e2e0000002100 */
[----:B------:R-:W0:Y:S01]  /*0020*/  S2UR UR4, SR_CTAID.X ;  /* 0x00000000000479c3 */ /* 0x000e220000002500 */
[----:B------:R-:W1:Y:S07]  /*0030*/  LDCU.64 UR6, c[0x0][0x390] ;  /* 0x00007200ff0677ac */ /* 0x000e6e0008000a00 */
[----:B------:R-:W0:Y:S02]  /*0040*/  LDC R0, c[0x0][0x360] ;  /* 0x0000d800ff007b82 */ /* 0x000e240000000800 */
[----:B0-----:R-:W-:-:S05]  /*0050*/  IMAD R0, R0, UR4, R3 ;  /* 0x0000000400007c24 */ /* 0x001fca000f8e0203 */
[----:B-1----:R-:W-:Y:S02]  /*0060*/  ISETP.GE.U32.AND P0, PT, R0, UR6, PT ;  /* 0x0000000600007c0c */ /* 0x002fe4000bf06070 */
[----:B------:R-:W-:-:S04]  /*0070*/  SHF.R.S32.HI R3, RZ, 0x1f, R0 ;  /* 0x0000001fff037819 */ /* 0x000fc80000011400 */
[----:B------:R-:W-:-:S13]  /*0080*/  ISETP.GE.AND.EX P0, PT, R3, UR7, PT, P0 ;  /* 0x0000000703007c0c */ /* 0x000fda000bf06300 */
[----:B------:R-:W-:Y:S05]  /*0090*/  @P0 EXIT ;  /* 0x000000000000094d */ /* 0x000fea0003800000 */
[----:B------:R-:W0:Y:S01]  /*00a0*/  LDCU.128 UR8, c[0x0][0x380] ;  /* 0x00007000ff0877ac */ /* 0x000e220008000c00 */
[C---:B------:R-:W-:Y:S01]  /*00b0*/  IMAD.SHL.U32 R4, R0.reuse, 0x4, RZ ;  /* 0x0000000400047824 */ /* 0x040fe200078e00ff */
[----:B------:R-:W-:Y:S01]  /*00c0*/  SHF.L.U64.HI R0, R0, 0x2, R3 ;  /* 0x0000000200007819 */ /* 0x000fe20000010203 */
[----:B------:R-:W1:Y:S03]  /*00d0*/  LDCU.64 UR4, c[0x0][0x358] ;  /* 0x00006b00ff0477ac */ /* 0x000e660008000a00 */
[----:B0-----:R-:W-:-:S04]  /*00e0*/  IADD3 R2, P0, PT, R4, UR10, RZ ;  /* 0x0000000a04027c10 */ /* 0x001fc8000ff1e0ff */
[----:B------:R-:W-:-:S05]  /*00f0*/  IADD3.X R3, PT, PT, R0, UR11, RZ, P0, !PT ;  /* 0x0000000b00037c10 */ /* 0x000fca00087fe4ff */
[----:B-1----:R-:W2:Y:S01]  /*0100*/  LDG.E R2, desc[UR4][R2.64] ;  /* 0x0000000402027981 */ /* 0x002ea2000c1e1900 */
[----:B------:R-:W-:-:S04]  /*0110*/  IADD3 R4, P0, PT, R4, UR8, RZ ;  /* 0x0000000804047c10 */ /* 0x000fc8000ff1e0ff */
[----:B------:R-:W-:Y:S02]  /*0120*/  IADD3.X R5, PT, PT, R0, UR9, RZ, P0, !PT ;  /* 0x0000000900057c10 */ /* 0x000fe400087fe4ff */
[----:B--2---:R-:W-:-:S05]  /*0130*/  FMNMX R7, RZ, R2, !PT ;  /* 0x00000002ff077209 */ /* 0x004fca0007800000 */
[----:B------:R-:W-:Y:S01]  /*0140*/  STG.E desc[UR4][R4.64], R7 ;  /* 0x0000000704007986 */ /* 0x000fe2000c101904 */
[----:B------:R-:W-:Y:S05]  /*0150*/  EXIT ;  /* 0x000000000000794d */ /* 0x000fea0003800000 */
.L_x_0:
[----:B------:R-:W-:-:S00]  /*0160*/  BRA `(.L_x_0) ;  /* 0xfffffffc00fc7947 */ /* 0x000fc0000383ffff */
[----:B------:R-:W-:-:S00]  /*0170*/  NOP ;  /* 0x0000000000007918 */ /* 0x000fc00000000000 */
        /* <DEDUP_REMOVED lines=8> */
.L_x_1:


//--------------------- .nv.shared.reserved.0     --------------------------
	.section	.nv.shared.reserved.0,"aw",@nobits
	.weak		__nv_reservedSMEM_offset_0_alias
	.size		__nv_reservedSMEM_offset_0_alias, 0, 64
	.other		__nv_reservedSMEM_offset_0_alias,@"STO_CUDA_RESERVED_SHARED STV_DEFAULT"
__nv_reservedSMEM_offset_0_alias:
	.zero		0
	.zero		64


//--------------------- .nv.constant0._Z16relu_gpu_forwardPfS_l --------------------------
	.section	.nv.constant0._Z16relu_gpu_forwardPfS_l,"a",@progbits
	.sectionflags	@""
	.align	4
.nv.constant0._Z16relu_gpu_forwardPfS_l:
	.zero		920


//--------------------- SYMBOLS --------------------------

	.type		.nv.reservedSmem.offset0,@object
	.size		.nv.reservedSmem.offset0,0x4
